//
// Generated by NVIDIA NVVM Compiler
//
// Compiler Build ID: CL-36424714
// Cuda compilation tools, release 13.0, V13.0.88
// Based on NVVM 20.0.0
//

.version 9.0
.target sm_100
.address_size 64

	// .globl	main0

.visible .entry main0(
	.param .u64 .ptr .align 1 main0_param_0,
	.param .u64 .ptr .align 1 main0_param_1,
	.param .u64 .ptr .align 1 main0_param_2
)
{
	.reg .pred 	%p<2>;
	.reg .b32 	%r<13>;
	.reg .b64 	%rd<9>;

	ld.param.u64 	%rd1, [main0_param_0];
	ld.param.u64 	%rd2, [main0_param_1];
	ld.param.u64 	%rd3, [main0_param_2];
	cvta.to.global.u64 	%rd4, %rd3;
	cvta.to.global.u64 	%rd5, %rd2;
	mov.u32 	%r2, %tid.x;
	mov.u32 	%r3, %ntid.x;
	mov.u32 	%r4, %nctaid.x;
	mov.u32 	%r5, %ctaid.y;
	mov.u32 	%r6, %ctaid.x;
	mad.lo.s32 	%r7, %r4, %r5, %r6;
	mad.lo.s32 	%r1, %r7, %r3, %r2;
	ld.global.u32 	%r8, [%rd5];
	ld.global.u32 	%r9, [%rd4];
	mul.lo.s32 	%r10, %r9, %r8;
	setp.ge.s32 	%p1, %r1, %r10;
	@%p1 bra 	$L__BB0_2;
	cvta.to.global.u64 	%rd6, %rd1;
	mul.wide.s32 	%rd7, %r1, 4;
	add.s64 	%rd8, %rd6, %rd7;
	ld.global.u32 	%r11, [%rd8];
	add.s32 	%r12, %r11, 1;
	st.global.u32 	[%rd8], %r12;
$L__BB0_2:
	ret;

}


// ===== COMPILED SASS (sm_100) =====

	.target	sm_100

	.elftype	@"ET_EXEC"


//--------------------- .note.nv.tkinfo           --------------------------
	.section	.note.nv.tkinfo,"",@"SHT_NOTE"
	.sectionflags	@"SHF_NOTE_NV_TKINFO"
	.tkinfo
        /*0018*/ 	.word	0x00000002
        /*0030*/ 	.string	""
        /*0030*/ 	.string	"ptxas"
        /*0030*/ 	.string	"Cuda compilation tools, release 13.0, V13.0.88"
        /*0030*/ 	.string	"Build cuda_13.0.r13.0/compiler.36424714_0"
        /*0030*/ 	.string	"-arch sm_100 -m 64 "



//--------------------- .note.nv.cuinfo           --------------------------
	.section	.note.nv.cuinfo,"",@"SHT_NOTE"
	.sectionflags	@"SHF_NOTE_NV_CUINFO"
        /*0018*/ 	.short	0x0002
        /*001a*/ 	.short	0x0064
        /*001c*/ 	.short	0x0082
	.zero		2


//--------------------- .nv.info                  --------------------------
	.section	.nv.info,"",@"SHT_CUDA_INFO"
	.align	4


	//----- nvinfo : EIATTR_REGCOUNT
	.align		4
        /*0000*/ 	.byte	0x04, 0x2f
        /*0002*/ 	.short	(.L_1 - .L_0)
	.align		4
.L_0:
        /*0004*/ 	.word	index@(main0)
        /*0008*/ 	.word	0x0000000c


	//----- nvinfo : EIATTR_FRAME_SIZE
	.align		4
.L_1:
        /*000c*/ 	.byte	0x04, 0x11
        /*000e*/ 	.short	(.L_3 - .L_2)
	.align		4
.L_2:
        /*0010*/ 	.word	index@(main0)
        /*0014*/ 	.word	0x00000000


	//----- nvinfo : EIATTR_MIN_STACK_SIZE
	.align		4
.L_3:
        /*0018*/ 	.byte	0x04, 0x12
        /*001a*/ 	.short	(.L_5 - .L_4)
	.align		4
.L_4:
        /*001c*/ 	.word	index@(main0)
        /*0020*/ 	.word	0x00000000
.L_5:


//--------------------- .nv.compat                --------------------------
	.section	.nv.compat,"",@"SHT_CUDA_COMPAT_INFO"
	.align	4
        /*0000*/ 	.byte	0x02, 0x09, 0x00, 0x00, 0x02, 0x02, 0x01, 0x00, 0x02, 0x05, 0x05, 0x00, 0x03, 0x07, 0x01, 0x01
        /*0010*/ 	.byte	0x02, 0x03, 0x00, 0x00, 0x02, 0x06, 0x01, 0x00, 0x04, 0x0b, 0x08, 0x00, 0x09, 0x00, 0x00, 0x00
        /*0020*/ 	.byte	0x00, 0x00, 0x00, 0x00


//--------------------- .nv.info.main0            --------------------------
	.section	.nv.info.main0,"",@"SHT_CUDA_INFO"
	.sectionflags	@""
	.align	4


	//----- nvinfo : EIATTR_CUDA_API_VERSION
	.align		4
        /*0000*/ 	.byte	0x04, 0x37
        /*0002*/ 	.short	(.L_7 - .L_6)
.L_6:
        /*0004*/ 	.word	0x00000082


	//----- nvinfo : EIATTR_KPARAM_INFO
	.align		4
.L_7:
        /*0008*/ 	.byte	0x04, 0x17
        /*000a*/ 	.short	(.L_9 - .L_8)
.L_8:
        /*000c*/ 	.word	0x00000000
        /*0010*/ 	.short	0x0002
        /*0012*/ 	.short	0x0010
        /*0014*/ 	.byte	0x00, 0xf5, 0x21, 0x00


	//----- nvinfo : EIATTR_KPARAM_INFO
	.align		4
.L_9:
        /*0018*/ 	.byte	0x04, 0x17
        /*001a*/ 	.short	(.L_11 - .L_10)
.L_10:
        /*001c*/ 	.word	0x00000000
        /*0020*/ 	.short	0x0001
        /*0022*/ 	.short	0x0008
        /*0024*/ 	.byte	0x00, 0xf5, 0x21, 0x00


	//----- nvinfo : EIATTR_KPARAM_INFO
	.align		4
.L_11:
        /*0028*/ 	.byte	0x04, 0x17
        /*002a*/ 	.short	(.L_13 - .L_12)
.L_12:
        /*002c*/ 	.word	0x00000000
        /*0030*/ 	.short	0x0000
        /*0032*/ 	.short	0x0000
        /*0034*/ 	.byte	0x00, 0xf5, 0x21, 0x00


	//----- nvinfo : EIATTR_SPARSE_MMA_MASK
	.align		4
.L_13:
        /*0038*/ 	.byte	0x03, 0x50
        /*003a*/ 	.short	0x0000


	//----- nvinfo : EIATTR_MAXREG_COUNT
	.align		4
        /*003c*/ 	.byte	0x03, 0x1b
        /*003e*/ 	.short	0x00ff


	//----- nvinfo : EIATTR_MERCURY_ISA_VERSION
	.align		4
        /*0040*/ 	.byte	0x03, 0x5f
        /*0042*/ 	.short	0x0101


	//----- nvinfo : EIATTR_VRC_CTA_INIT_COUNT
	.align		4
        /*0044*/ 	.byte	0x02, 0x4a
	.zero		1
	.zero		1


	//----- nvinfo : EIATTR_EXIT_INSTR_OFFSETS
	.align		4
        /*0048*/ 	.byte	0x04, 0x1c
        /*004a*/ 	.short	(.L_15 - .L_14)


	//   ....[0]....
.L_14:
        /*004c*/ 	.word	0x000000f0


	//   ....[1]....
        /*0050*/ 	.word	0x00000150


	//----- nvinfo : EIATTR_CBANK_PARAM_SIZE
	.align		4
.L_15:
        /*0054*/ 	.byte	0x03, 0x19
        /*0056*/ 	.short	0x0018


	//----- nvinfo : EIATTR_PARAM_CBANK
	.align		4
        /*0058*/ 	.byte	0x04, 0x0a
        /*005a*/ 	.short	(.L_17 - .L_16)
	.align		4
.L_16:
        /*005c*/ 	.word	index@(.nv.constant0.main0)
        /*0060*/ 	.short	0x0380
        /*0062*/ 	.short	0x0018


	//----- nvinfo : EIATTR_SW_WAR
	.align		4
.L_17:
        /*0064*/ 	.byte	0x04, 0x36
        /*0066*/ 	.short	(.L_19 - .L_18)
.L_18:
        /*0068*/ 	.word	0x00000008
.L_19:


//--------------------- .nv.callgraph             --------------------------
	.section	.nv.callgraph,"",@"SHT_CUDA_CALLGRAPH"
	.align	4
	.sectionentsize	8
	.align		4
        /*0000*/ 	.word	0x00000000
	.align		4
        /*0004*/ 	.word	0xffffffff
	.align		4
        /*0008*/ 	.word	0x00000000
	.align		4
        /*000c*/ 	.word	0xfffffffe
	.align		4
        /*0010*/ 	.word	0x00000000
	.align		4
        /*0014*/ 	.word	0xfffffffd
	.align		4
        /*0018*/ 	.word	0x00000000
	.align		4
        /*001c*/ 	.word	0xfffffffc


//--------------------- .text.main0               --------------------------
	.section	.text.main0,"ax",@progbits
	.align	128
        .global         main0
        .type           main0,@function
        .size           main0,(.L_x_1 - main0)
        .other          main0,@"STO_CUDA_ENTRY STV_DEFAULT"
main0:
.text.main0:
[----:B------:R-:W-:Y:S08]  /*0000*/  LDC R1, c[0x0][0x37c] ;  /* 0x0000df00ff017b82 */ /* 0x000ff00000000800 */
[----:B------:R-:W0:Y:S01]  /*0010*/  LDC.64 R2, c[0x0][0x388] ;  /* 0x0000e200ff027b82 */ /* 0x000e220000000a00 */
[----:B------:R-:W0:Y:S07]  /*0020*/  LDCU.64 UR4, c[0x0][0x358] ;  /* 0x00006b00ff0477ac */ /* 0x000e2e0008000a00 */
[----:B------:R-:W1:Y:S01]  /*0030*/  LDC.64 R4, c[0x0][0x390] ;  /* 0x0000e400ff047b82 */ /* 0x000e620000000a00 */
[----:B0-----:R-:W2:Y:S04]  /*0040*/  LDG.E R2, desc[UR4][R2.64] ;  /* 0x0000000402027981 */ /* 0x001ea8000c1e1900 */
[----:B-1----:R-:W2:Y:S01]  /*0050*/  LDG.E R5, desc[UR4][R4.64] ;  /* 0x0000000404057981 */ /* 0x002ea2000c1e1900 */
[----:B------:R-:W0:Y:S01]  /*0060*/  LDCU UR6, c[0x0][0x360] ;  /* 0x00006c00ff0677ac */ /* 0x000e220008000800 */
[----:B------:R-:W1:Y:S01]  /*0070*/  S2R R0, SR_CTAID.Y ;  /* 0x0000000000007919 */ /* 0x000e620000002600 */
[----:B------:R-:W1:Y:S01]  /*0080*/  LDCU UR7, c[0x0][0x370] ;  /* 0x00006e00ff0777ac */ /* 0x000e620008000800 */
[----:B------:R-:W1:Y:S01]  /*0090*/  S2R R9, SR_CTAID.X ;  /* 0x0000000000097919 */ /* 0x000e620000002500 */
[----:B------:R-:W0:Y:S01]  /*00a0*/  S2R R7, SR_TID.X ;  /* 0x0000000000077919 */ /* 0x000e220000002100 */
[----:B-1----:R-:W-:-:S04]  /*00b0*/  IMAD R0, R0, UR7, R9 ;  /* 0x0000000700007c24 */ /* 0x002fc8000f8e0209 */
[----:B0-----:R-:W-:Y:S02]  /*00c0*/  IMAD R7, R0, UR6, R7 ;  /* 0x0000000600077c24 */ /* 0x001fe4000f8e0207 */
[----:B--2---:R-:W-:-:S05]  /*00d0*/  IMAD R6, R2, R5, RZ ;  /* 0x0000000502067224 */ /* 0x004fca00078e02ff */
[----:B------:R-:W-:-:S13]  /*00e0*/  ISETP.GE.AND P0, PT, R7, R6, PT ;  /* 0x000000060700720c */ /* 0x000fda0003f06270 */
[----:B------:R-:W-:Y:S05]  /*00f0*/  @P0 EXIT ;  /* 0x000000000000094d */ /* 0x000fea0003800000 */
[----:B------:R-:W0:Y:S02]  /*0100*/  LDC.64 R2, c[0x0][0x380] ;  /* 0x0000e000ff027b82 */ /* 0x000e240000000a00 */
[----:B0-----:R-:W-:-:S05]  /*0110*/  IMAD.WIDE R2, R7, 0x4, R2 ;  /* 0x0000000407027825 */ /* 0x001fca00078e0202 */
[----:B------:R-:W2:Y:S02]  /*0120*/  LDG.E R0, desc[UR4][R2.64] ;  /* 0x0000000402007981 */ /* 0x000ea4000c1e1900 */
[----:B--2---:R-:W-:-:S05]  /*0130*/  IADD3 R5, PT, PT, R0, 0x1, RZ ;  /* 0x0000000100057810 */ /* 0x004fca0007ffe0ff */
[----:B------:R-:W-:Y:S01]  /*0140*/  STG.E desc[UR4][R2.64], R5 ;  /* 0x0000000502007986 */ /* 0x000fe2000c101904 */
[----:B------:R-:W-:Y:S05]  /*0150*/  EXIT ;  /* 0x000000000000794d */ /* 0x000fea0003800000 */
.L_x_0:
[----:B------:R-:W-:-:S00]  /*0160*/  BRA `(.L_x_0) ;  /* 0xfffffffc00fc7947 */ /* 0x000fc0000383ffff */
[----:B------:R-:W-:-:S00]  /*0170*/  NOP ;  /* 0x0000000000007918 */ /* 0x000fc00000000000 */
        /* <DEDUP_REMOVED lines=8> */
.L_x_1:


//--------------------- .nv.shared.reserved.0     --------------------------
	.section	.nv.shared.reserved.0,"aw",@nobits
	.weak		__nv_reservedSMEM_offset_0_alias
	.size		__nv_reservedSMEM_offset_0_alias, 0, 64
	.other		__nv_reservedSMEM_offset_0_alias,@"STO_CUDA_RESERVED_SHARED STV_DEFAULT"
__nv_reservedSMEM_offset_0_alias:
	.zero		0
	.zero		64


//--------------------- .nv.constant0.main0       --------------------------
	.section	.nv.constant0.main0,"a",@progbits
	.sectionflags	@""
	.align	4
.nv.constant0.main0:
	.zero		920


//--------------------- SYMBOLS --------------------------

	.type		.nv.reservedSmem.offset0,@object
	.size		.nv.reservedSmem.offset0,0x4
